def matmul_kernel(
    a_ptr,
    b_ptr,
    c_ptr,
    M,
    N,
    K,
    stride_am,
    stride_ak,
    stride_bk,
    stride_bn,
    stride_cm,
    stride_cn,
    BLOCK_M: tl.constexpr,
    BLOCK_N: tl.constexpr,
    BLOCK_K: tl.constexpr,
    GROUP_M: tl.constexpr,
):
    pid = tl.program_id(axis=0)
    num_pid_m = tl.cdiv(M, BLOCK_M)
    num_pid_n = tl.cdiv(N, BLOCK_N)
    num_pid_in_group = GROUP_M * num_pid_n
    group_id = pid // num_pid_in_group
    first_pid_m = group_id * GROUP_M
    group_size_m = min(num_pid_m - first_pid_m, GROUP_M)
    pid_m = first_pid_m + ((pid % num_pid_in_group) % group_size_m)
    pid_n = (pid % num_pid_in_group) // group_size_m

    offs_am = (pid_m * BLOCK_M + tl.arange(0, BLOCK_M)) % M
    offs_bn = (pid_n * BLOCK_N + tl.arange(0, BLOCK_N)) % N
    offs_k = tl.arange(0, BLOCK_K)
    a_ptrs = a_ptr + offs_am[:, None] * stride_am + offs_k[None, :] * stride_ak
    b_ptrs = b_ptr + offs_k[:, None] * stride_bk + offs_bn[None, :] * stride_bn

    acc = tl.zeros((BLOCK_M, BLOCK_N), dtype=tl.float32)
    for kk in range(0, tl.cdiv(K, BLOCK_K)):
        a = tl.load(a_ptrs, mask=offs_k[None, :] < K - kk * BLOCK_K, other=0.0)
        b = tl.load(b_ptrs, mask=offs_k[:, None] < K - kk * BLOCK_K, other=0.0)
        acc = tl.dot(a, b, acc)
        a_ptrs += BLOCK_K * stride_ak
        b_ptrs += BLOCK_K * stride_bk

    c = acc.to(c_ptr.dtype.element_ty)
    offs_cm = pid_m * BLOCK_M + tl.arange(0, BLOCK_M)
    offs_cn = pid_n * BLOCK_N + tl.arange(0, BLOCK_N)
    c_ptrs = c_ptr + offs_cm[:, None] * stride_cm + offs_cn[None, :] * stride_cn
    mask = (offs_cm[:, None] < M) & (offs_cn[None, :] < N)
    tl.store(c_ptrs, c, mask=mask)

# config = {"BLOCK_K": 16, "BLOCK_M": 32, "BLOCK_N": 32, "GROUP_M": 8, "arch": "sm_100", "dtype": "fp16", "num_ctas": 1, "num_stages": 3, "num_warps": 4}
# arch = sm_100


// ===== COMPILED SASS (sm_100a) =====

	.target	sm_100a

	.elftype	@"ET_EXEC"


//--------------------- .note.nv.tkinfo           --------------------------
	.section	.note.nv.tkinfo,"",@"SHT_NOTE"
	.sectionflags	@"SHF_NOTE_NV_TKINFO"
	.tkinfo
        /*0018*/ 	.word	0x00000081
        /*0030*/ 	.string	""
        /*0030*/ 	.string	"ptxas-blackwell"
        /*0030*/ 	.string	"Cuda compilation tools, release 12.9, V12.9.86"
        /*0030*/ 	.string	"Build cuda_12.9.r12.9/compiler.36037853_0"
        /*0030*/ 	.string	"-v  -suppress-debug-info  -lineinfo  -arch sm_100a "



//--------------------- .note.nv.cuver            --------------------------
	.section	.note.nv.cuver,"",@"SHT_NOTE"
	.sectionflags	@"SHF_NOTE_NV_CUVER"
        /*0018*/ 	.short	0x0001
        /*001a*/ 	.short	0x0064
        /*001c*/ 	.short	0x0001
        /*001e*/ 	.short	0x0000
        /*0020*/ 	.short	0x0001
        /*0022*/ 	.short	0x0000


//--------------------- .nv.info                  --------------------------
	.section	.nv.info,"",@"SHT_CUDA_INFO"
	.align	4


	//----- nvinfo : EIATTR_REGCOUNT
	.align		4
        /*0000*/ 	.byte	0x04, 0x2f
        /*0002*/ 	.short	(.L_1 - .L_0)
	.align		4
.L_0:
        /*0004*/ 	.word	index@(matmul_kernel)
        /*0008*/ 	.word	0x00000038


	//----- nvinfo : EIATTR_FRAME_SIZE
	.align		4
.L_1:
        /*000c*/ 	.byte	0x04, 0x11
        /*000e*/ 	.short	(.L_3 - .L_2)
	.align		4
.L_2:
        /*0010*/ 	.word	index@(matmul_kernel)
        /*0014*/ 	.word	0x00000000


	//----- nvinfo : EIATTR_MIN_STACK_SIZE
	.align		4
.L_3:
        /*0018*/ 	.byte	0x04, 0x12
        /*001a*/ 	.short	(.L_5 - .L_4)
	.align		4
.L_4:
        /*001c*/ 	.word	index@(matmul_kernel)
        /*0020*/ 	.word	0x00000000
.L_5:


//--------------------- .nv.info.matmul_kernel    --------------------------
	.section	.nv.info.matmul_kernel,"",@"SHT_CUDA_INFO"
	.sectionflags	@""
	.align	4


	//----- nvinfo : EIATTR_CUDA_API_VERSION
	.align		4
        /*0000*/ 	.byte	0x04, 0x37
        /*0002*/ 	.short	(.L_7 - .L_6)
.L_6:
        /*0004*/ 	.word	0x00000081


	//----- nvinfo : EIATTR_KPARAM_INFO
	.align		4
.L_7:
        /*0008*/ 	.byte	0x04, 0x17
        /*000a*/ 	.short	(.L_9 - .L_8)
.L_8:
        /*000c*/ 	.word	0x00000000
        /*0010*/ 	.short	0x000d
        /*0012*/ 	.short	0x0048
        /*0014*/ 	.byte	0x00, 0xf4, 0x21, 0x00


	//----- nvinfo : EIATTR_KPARAM_INFO
	.align		4
.L_9:
        /*0018*/ 	.byte	0x04, 0x17
        /*001a*/ 	.short	(.L_11 - .L_10)
.L_10:
        /*001c*/ 	.word	0x00000000
        /*0020*/ 	.short	0x000c
        /*0022*/ 	.short	0x0040
        /*0024*/ 	.byte	0x00, 0xf4, 0x21, 0x00


	//----- nvinfo : EIATTR_KPARAM_INFO
	.align		4
.L_11:
        /*0028*/ 	.byte	0x04, 0x17
        /*002a*/ 	.short	(.L_13 - .L_12)
.L_12:
        /*002c*/ 	.word	0x00000000
        /*0030*/ 	.short	0x000b
        /*0032*/ 	.short	0x0038
        /*0034*/ 	.byte	0x00, 0xf0, 0x11, 0x00


	//----- nvinfo : EIATTR_KPARAM_INFO
	.align		4
.L_13:
        /*0038*/ 	.byte	0x04, 0x17
        /*003a*/ 	.short	(.L_15 - .L_14)
.L_14:
        /*003c*/ 	.word	0x00000000
        /*0040*/ 	.short	0x000a
        /*0042*/ 	.short	0x0034
        /*0044*/ 	.byte	0x00, 0xf0, 0x11, 0x00


	//----- nvinfo : EIATTR_KPARAM_INFO
	.align		4
.L_15:
        /*0048*/ 	.byte	0x04, 0x17
        /*004a*/ 	.short	(.L_17 - .L_16)
.L_16:
        /*004c*/ 	.word	0x00000000
        /*0050*/ 	.short	0x0009
        /*0052*/ 	.short	0x0030
        /*0054*/ 	.byte	0x00, 0xf0, 0x11, 0x00


	//----- nvinfo : EIATTR_KPARAM_INFO
	.align		4
.L_17:
        /*0058*/ 	.byte	0x04, 0x17
        /*005a*/ 	.short	(.L_19 - .L_18)
.L_18:
        /*005c*/ 	.word	0x00000000
        /*0060*/ 	.short	0x0008
        /*0062*/ 	.short	0x002c
        /*0064*/ 	.byte	0x00, 0xf0, 0x11, 0x00


	//----- nvinfo : EIATTR_KPARAM_INFO
	.align		4
.L_19:
        /*0068*/ 	.byte	0x04, 0x17
        /*006a*/ 	.short	(.L_21 - .L_20)
.L_20:
        /*006c*/ 	.word	0x00000000
        /*0070*/ 	.short	0x0007
        /*0072*/ 	.short	0x0028
        /*0074*/ 	.byte	0x00, 0xf0, 0x11, 0x00


	//----- nvinfo : EIATTR_KPARAM_INFO
	.align		4
.L_21:
        /*0078*/ 	.byte	0x04, 0x17
        /*007a*/ 	.short	(.L_23 - .L_22)
.L_22:
        /*007c*/ 	.word	0x00000000
        /*0080*/ 	.short	0x0006
        /*0082*/ 	.short	0x0024
        /*0084*/ 	.byte	0x00, 0xf0, 0x11, 0x00


	//----- nvinfo : EIATTR_KPARAM_INFO
	.align		4
.L_23:
        /*0088*/ 	.byte	0x04, 0x17
        /*008a*/ 	.short	(.L_25 - .L_24)
.L_24:
        /*008c*/ 	.word	0x00000000
        /*0090*/ 	.short	0x0005
        /*0092*/ 	.short	0x0020
        /*0094*/ 	.byte	0x00, 0xf0, 0x11, 0x00


	//----- nvinfo : EIATTR_KPARAM_INFO
	.align		4
.L_25:
        /*0098*/ 	.byte	0x04, 0x17
        /*009a*/ 	.short	(.L_27 - .L_26)
.L_26:
        /*009c*/ 	.word	0x00000000
        /*00a0*/ 	.short	0x0004
        /*00a2*/ 	.short	0x001c
        /*00a4*/ 	.byte	0x00, 0xf0, 0x11, 0x00


	//----- nvinfo : EIATTR_KPARAM_INFO
	.align		4
.L_27:
        /*00a8*/ 	.byte	0x04, 0x17
        /*00aa*/ 	.short	(.L_29 - .L_28)
.L_28:
        /*00ac*/ 	.word	0x00000000
        /*00b0*/ 	.short	0x0003
        /*00b2*/ 	.short	0x0018
        /*00b4*/ 	.byte	0x00, 0xf0, 0x11, 0x00


	//----- nvinfo : EIATTR_KPARAM_INFO
	.align		4
.L_29:
        /*00b8*/ 	.byte	0x04, 0x17
        /*00ba*/ 	.short	(.L_31 - .L_30)
.L_30:
        /*00bc*/ 	.word	0x00000000
        /*00c0*/ 	.short	0x0002
        /*00c2*/ 	.short	0x0010
        /*00c4*/ 	.byte	0x00, 0xf4, 0x21, 0x00


	//----- nvinfo : EIATTR_KPARAM_INFO
	.align		4
.L_31:
        /*00c8*/ 	.byte	0x04, 0x17
        /*00ca*/ 	.short	(.L_33 - .L_32)
.L_32:
        /*00cc*/ 	.word	0x00000000
        /*00d0*/ 	.short	0x0001
        /*00d2*/ 	.short	0x0008
        /*00d4*/ 	.byte	0x00, 0xf4, 0x21, 0x00


	//----- nvinfo : EIATTR_KPARAM_INFO
	.align		4
.L_33:
        /*00d8*/ 	.byte	0x04, 0x17
        /*00da*/ 	.short	(.L_35 - .L_34)
.L_34:
        /*00dc*/ 	.word	0x00000000
        /*00e0*/ 	.short	0x0000
        /*00e2*/ 	.short	0x0000
        /*00e4*/ 	.byte	0x00, 0xf4, 0x21, 0x00


	//----- nvinfo : EIATTR_SPARSE_MMA_MASK
	.align		4
.L_35:
        /*00e8*/ 	.byte	0x03, 0x50
        /*00ea*/ 	.short	0x0000


	//----- nvinfo : EIATTR_MAXREG_COUNT
	.align		4
        /*00ec*/ 	.byte	0x03, 0x1b
        /*00ee*/ 	.short	0x00ff


	//----- nvinfo : EIATTR_NUM_BARRIERS
	.align		4
        /*00f0*/ 	.byte	0x02, 0x4c
        /*00f2*/ 	.byte	0x01
	.zero		1


	//----- nvinfo : EIATTR_VRC_CTA_INIT_COUNT
	.align		4
        /*00f4*/ 	.byte	0x02, 0x4a
	.zero		1
	.zero		1


	//----- nvinfo : EIATTR_EXIT_INSTR_OFFSETS
	.align		4
        /*00f8*/ 	.byte	0x04, 0x1c
        /*00fa*/ 	.short	(.L_37 - .L_36)


	//   ....[0]....
.L_36:
        /*00fc*/ 	.word	0x00001950


	//   ....[1]....
        /*0100*/ 	.word	0x00001980


	//----- nvinfo : EIATTR_REQNTID
	.align		4
.L_37:
        /*0104*/ 	.byte	0x04, 0x10
        /*0106*/ 	.short	(.L_39 - .L_38)
.L_38:
        /*0108*/ 	.word	0x00000080
        /*010c*/ 	.word	0x00000001
        /*0110*/ 	.word	0x00000001


	//----- nvinfo : EIATTR_CBANK_PARAM_SIZE
	.align		4
.L_39:
        /*0114*/ 	.byte	0x03, 0x19
        /*0116*/ 	.short	0x0050


	//----- nvinfo : EIATTR_PARAM_CBANK
	.align		4
        /*0118*/ 	.byte	0x04, 0x0a
        /*011a*/ 	.short	(.L_41 - .L_40)
	.align		4
.L_40:
        /*011c*/ 	.word	index@(.nv.constant0.matmul_kernel)
        /*0120*/ 	.short	0x0380
        /*0122*/ 	.short	0x0050


	//----- nvinfo : EIATTR_SW_WAR
	.align		4
.L_41:
        /*0124*/ 	.byte	0x04, 0x36
        /*0126*/ 	.short	(.L_43 - .L_42)
.L_42:
        /*0128*/ 	.word	0x00000008
.L_43:


//--------------------- .nv.compat                --------------------------
	.section	.nv.compat,"",@"SHT_CUDA_COMPAT_INFO"
	.align	4
        /*0000*/ 	.byte	0x02, 0x02, 0x01, 0x00, 0x02, 0x05, 0x05, 0x00, 0x02, 0x03, 0x00, 0x00, 0x02, 0x06, 0x01, 0x00


//--------------------- .nv.callgraph             --------------------------
	.section	.nv.callgraph,"",@"SHT_CUDA_CALLGRAPH"
	.align	4
	.sectionentsize	8
	.align		4
        /*0000*/ 	.word	0x00000000
	.align		4
        /*0004*/ 	.word	0xffffffff
	.align		4
        /*0008*/ 	.word	0x00000000
	.align		4
        /*000c*/ 	.word	0xfffffffe
	.align		4
        /*0010*/ 	.word	0x00000000
	.align		4
        /*0014*/ 	.word	0xfffffffd
	.align		4
        /*0018*/ 	.word	0x00000000
	.align		4
        /*001c*/ 	.word	0xfffffffc


//--------------------- .text.matmul_kernel       --------------------------
	.section	.text.matmul_kernel,"ax",@progbits
	.align	128
        .global         matmul_kernel
        .type           matmul_kernel,@function
        .size           matmul_kernel,(.L_x_3 - matmul_kernel)
        .other          matmul_kernel,@"STO_CUDA_ENTRY STV_DEFAULT"
matmul_kernel:
.text.matmul_kernel:
[----:B------:R-:W0:Y:S08]  /*0000*/  LDC R1, c[0x0][0x37c] ;  /* 0x0000df00ff017b82 */ /* 0x000e300000000800 */
[----:B------:R-:W1:Y:S01]  /*0010*/  LDC.64 R16, c[0x0][0x398] ;  /* 0x0000e600ff107b82 */ /* 0x000e620000000a00 */
[----:B------:R-:W2:Y:S01]  /*0020*/  S2R R5, SR_CTAID.X ;  /* 0x0000000000057919 */ /* 0x000ea20000002500 */
[----:B------:R-:W-:Y:S01]  /*0030*/  UMOV UR4, 0x400 ;  /* 0x0000040000047882 */ /* 0x000fe20000000000 */
[----:B------:R-:W3:Y:S05]  /*0040*/  LDCU.64 UR6, c[0x0][0x358] ;  /* 0x00006b00ff0677ac */ /* 0x000eea0008000a00 */
[----:B------:R-:W4:Y:S08]  /*0050*/  LDC R42, c[0x0][0x3a0] ;  /* 0x0000e800ff2a7b82 */ /* 0x000f300000000800 */
[----:B------:R-:W5:Y:S01]  /*0060*/  S2UR UR5, SR_CgaCtaId ;  /* 0x00000000000579c3 */ /* 0x000f620000008800 */
[----:B-1----:R-:W-:-:S05]  /*0070*/  VIADD R0, R17, 0x1f ;  /* 0x0000001f11007836 */ /* 0x002fca0000000000 */
[----:B------:R-:W-:Y:S01]  /*0080*/  SHF.R.S32.HI R3, RZ, 0x1f, R0 ;  /* 0x0000001fff037819 */ /* 0x000fe20000011400 */
[----:B----4-:R-:W-:-:S03]  /*0090*/  VIADD R42, R42, 0xf ;  /* 0x0000000f2a2a7836 */ /* 0x010fc60000000000 */
[----:B------:R-:W-:Y:S02]  /*00a0*/  LEA.HI R3, R3, R0, RZ, 0x5 ;  /* 0x0000000003037211 */ /* 0x000fe400078f28ff */
[----:B--2---:R-:W-:Y:S02]  /*00b0*/  IABS R8, R5 ;  /* 0x0000000500087213 */ /* 0x004fe40000000000 */
[----:B------:R-:W-:Y:S01]  /*00c0*/  SHF.R.S32.HI R3, RZ, 0x5, R3 ;  /* 0x00000005ff037819 */ /* 0x000fe20000011403 */
[----:B-----5:R-:W-:-:S04]  /*00d0*/  ULEA UR4, UR5, UR4, 0x18 ;  /* 0x0000000405047291 */ /* 0x020fc8000f8ec0ff */
[----:B------:R-:W-:-:S05]  /*00e0*/  IMAD.SHL.U32 R4, R3, 0x8, RZ ;  /* 0x0000000803047824 */ /* 0x000fca00078e00ff */
[-C--:B------:R-:W-:Y:S02]  /*00f0*/  IABS R7, R4.reuse ;  /* 0x0000000400077213 */ /* 0x080fe40000000000 */
[----:B------:R-:W-:Y:S02]  /*0100*/  IABS R10, R4 ;  /* 0x00000004000a7213 */ /* 0x000fe40000000000 */
[----:B------:R-:W1:Y:S08]  /*0110*/  I2F.RP R0, R7 ;  /* 0x0000000700007306 */ /* 0x000e700000209400 */
[----:B-1----:R-:W1:Y:S02]  /*0120*/  MUFU.RCP R0, R0 ;  /* 0x0000000000007308 */ /* 0x002e640000001000 */
[----:B-1----:R-:W-:-:S02]  /*0130*/  VIADD R2, R0, 0xffffffe ;  /* 0x0ffffffe00027836 */ /* 0x002fc40000000000 */
[----:B------:R-:W-:-:S04]  /*0140*/  IMAD.MOV R0, RZ, RZ, -R10 ;  /* 0x000000ffff007224 */ /* 0x000fc800078e0a0a */
[----:B------:R1:W2:Y:S02]  /*0150*/  F2I.FTZ.U32.TRUNC.NTZ R3, R2 ;  /* 0x0000000200037305 */ /* 0x0002a4000021f000 */
[----:B-1----:R-:W-:Y:S02]  /*0160*/  IMAD.MOV.U32 R2, RZ, RZ, RZ ;  /* 0x000000ffff027224 */ /* 0x002fe400078e00ff */
[----:B--2---:R-:W-:-:S04]  /*0170*/  IMAD.MOV R6, RZ, RZ, -R3 ;  /* 0x000000ffff067224 */ /* 0x004fc800078e0a03 */
[----:B------:R-:W-:Y:S02]  /*0180*/  IMAD R9, R6, R7, RZ ;  /* 0x0000000706097224 */ /* 0x000fe400078e02ff */
[----:B------:R-:W-:Y:S02]  /*0190*/  IMAD.MOV.U32 R6, RZ, RZ, R8 ;  /* 0x000000ffff067224 */ /* 0x000fe400078e0008 */
[----:B------:R-:W-:-:S06]  /*01a0*/  IMAD.HI.U32 R3, R3, R9, R2 ;  /* 0x0000000903037227 */ /* 0x000fcc00078e0002 */
[----:B------:R-:W-:-:S04]  /*01b0*/  IMAD.HI.U32 R3, R3, R6, RZ ;  /* 0x0000000603037227 */ /* 0x000fc800078e00ff */
[----:B------:R-:W-:-:S05]  /*01c0*/  IMAD R0, R3, R0, R6 ;  /* 0x0000000003007224 */ /* 0x000fca00078e0206 */
[----:B------:R-:W-:-:S13]  /*01d0*/  ISETP.GT.U32.AND P1, PT, R7, R0, PT ;  /* 0x000000000700720c */ /* 0x000fda0003f24070 */
[----:B------:R-:W-:Y:S02]  /*01e0*/  @!P1 IMAD.IADD R0, R0, 0x1, -R7 ;  /* 0x0000000100009824 */ /* 0x000fe400078e0a07 */
[----:B------:R-:W-:Y:S01]  /*01f0*/  @!P1 VIADD R3, R3, 0x1 ;  /* 0x0000000103039836 */ /* 0x000fe20000000000 */
[----:B------:R-:W-:Y:S02]  /*0200*/  ISETP.NE.AND P1, PT, R4, RZ, PT ;  /* 0x000000ff0400720c */ /* 0x000fe40003f25270 */
[----:B------:R-:W-:Y:S02]  /*0210*/  ISETP.GE.U32.AND P0, PT, R0, R7, PT ;  /* 0x000000070000720c */ /* 0x000fe40003f06070 */
[----:B------:R-:W-:-:S04]  /*0220*/  LOP3.LUT R0, R5, R4, RZ, 0x3c, !PT ;  /* 0x0000000405007212 */ /* 0x000fc800078e3cff */
[----:B------:R-:W-:Y:S01]  /*0230*/  ISETP.GE.AND P2, PT, R0, RZ, PT ;  /* 0x000000ff0000720c */ /* 0x000fe20003f46270 */
[----:B------:R-:W-:-:S06]  /*0240*/  VIADD R0, R16, 0x1f ;  /* 0x0000001f10007836 */ /* 0x000fcc0000000000 */
[----:B------:R-:W-:-:S04]  /*0250*/  @P0 VIADD R3, R3, 0x1 ;  /* 0x0000000103030836 */ /* 0x000fc80000000000 */
[----:B------:R-:W-:Y:S01]  /*0260*/  IMAD.MOV.U32 R2, RZ, RZ, R3 ;  /* 0x000000ffff027224 */ /* 0x000fe200078e0003 */
[----:B------:R-:W-:-:S03]  /*0270*/  SHF.R.S32.HI R3, RZ, 0x1f, R0 ;  /* 0x0000001fff037819 */ /* 0x000fc60000011400 */
[----:B------:R-:W-:Y:S01]  /*0280*/  @!P2 IMAD.MOV R2, RZ, RZ, -R2 ;  /* 0x000000ffff02a224 */ /* 0x000fe200078e0a02 */
[----:B------:R-:W-:Y:S02]  /*0290*/  @!P1 LOP3.LUT R2, RZ, R4, RZ, 0x33, !PT ;  /* 0x00000004ff029212 */ /* 0x000fe400078e33ff */
[----:B------:R-:W-:-:S03]  /*02a0*/  LEA.HI R3, R3, R0, RZ, 0x5 ;  /* 0x0000000003037211 */ /* 0x000fc600078f28ff */
[----:B------:R-:W-:Y:S02]  /*02b0*/  IMAD.SHL.U32 R6, R2, 0x8, RZ ;  /* 0x0000000802067824 */ /* 0x000fe400078e00ff */
[----:B------:R-:W-:-:S03]  /*02c0*/  IMAD.MOV R2, RZ, RZ, -R2 ;  /* 0x000000ffff027224 */ /* 0x000fc600078e0a02 */
[----:B------:R-:W-:Y:S01]  /*02d0*/  LEA.HI.SX32 R3, R3, -R6, 0x1b ;  /* 0x8000000603037211 */ /* 0x000fe200078fdaff */
[----:B------:R-:W-:-:S03]  /*02e0*/  IMAD R4, R4, R2, R5 ;  /* 0x0000000204047224 */ /* 0x000fc600078e0205 */
[----:B------:R-:W-:Y:S02]  /*02f0*/  VIMNMX R11, PT, PT, R3, 0x8, PT ;  /* 0x00000008030b7848 */ /* 0x000fe40003fe0100 */
[----:B------:R-:W-:Y:S02]  /*0300*/  IABS R9, R4 ;  /* 0x0000000400097213 */ /* 0x000fe40000000000 */
[----:B------:R-:W-:-:S04]  /*0310*/  IABS R7, R11 ;  /* 0x0000000b00077213 */ /* 0x000fc80000000000 */
[----:B------:R-:W1:Y:S08]  /*0320*/  I2F.RP R0, R7 ;  /* 0x0000000700007306 */ /* 0x000e700000209400 */
[----:B-1----:R-:W1:Y:S02]  /*0330*/  MUFU.RCP R0, R0 ;  /* 0x0000000000007308 */ /* 0x002e640000001000 */
[----:B-1----:R-:W-:-:S06]  /*0340*/  VIADD R3, R0, 0xffffffe ;  /* 0x0ffffffe00037836 */ /* 0x002fcc0000000000 */
[----:B------:R-:W1:Y:S02]  /*0350*/  F2I.FTZ.U32.TRUNC.NTZ R3, R3 ;  /* 0x0000000300037305 */ /* 0x000e64000021f000 */
[----:B-1----:R-:W-:-:S04]  /*0360*/  IMAD.MOV R8, RZ, RZ, -R3 ;  /* 0x000000ffff087224 */ /* 0x002fc800078e0a03 */
[----:B------:R-:W-:Y:S01]  /*0370*/  IMAD.MOV.U32 R2, RZ, RZ, R8 ;  /* 0x000000ffff027224 */ /* 0x000fe200078e0008 */
[----:B------:R-:W-:-:S03]  /*0380*/  IABS R8, R11 ;  /* 0x0000000b00087213 */ /* 0x000fc60000000000 */
[----:B------:R-:W-:Y:S02]  /*0390*/  IMAD R5, R2, R7, RZ ;  /* 0x0000000702057224 */ /* 0x000fe400078e02ff */
[----:B------:R-:W-:Y:S02]  /*03a0*/  IMAD.MOV.U32 R2, RZ, RZ, RZ ;  /* 0x000000ffff027224 */ /* 0x000fe400078e00ff */
[----:B------:R-:W-:Y:S02]  /*03b0*/  IMAD.MOV R0, RZ, RZ, -R8 ;  /* 0x000000ffff007224 */ /* 0x000fe400078e0a08 */
        /* <DEDUP_REMOVED lines=9> */
[----:B------:R-:W-:Y:S02]  /*0450*/  ISETP.GE.AND P2, PT, R0, RZ, PT ;  /* 0x000000ff0000720c */ /* 0x000fe40003f46270 */
[----:B------:R-:W1:Y:S05]  /*0460*/  S2R R0, SR_TID.X ;  /* 0x0000000000007919 */ /* 0x000e6a0000002100 */
[----:B------:R-:W-:Y:S01]  /*0470*/  @P0 VIADD R2, R2, 0x1 ;  /* 0x0000000102020836 */ /* 0x000fe20000000000 */
[----:B------:R-:W-:-:S03]  /*0480*/  ISETP.GT.AND P0, PT, R42, 0xf, PT ;  /* 0x0000000f2a00780c */ /* 0x000fc60003f04270 */
[----:B------:R-:W-:-:S04]  /*0490*/  IMAD.MOV.U32 R8, RZ, RZ, R2 ;  /* 0x000000ffff087224 */ /* 0x000fc800078e0002 */
[----:B------:R-:W-:Y:S01]  /*04a0*/  @!P2 IMAD.MOV R8, RZ, RZ, -R8 ;  /* 0x000000ffff08a224 */ /* 0x000fe200078e0a08 */
[----:B------:R-:W-:-:S05]  /*04b0*/  @!P1 LOP3.LUT R8, RZ, R11, RZ, 0x33, !PT ;  /* 0x0000000bff089212 */ /* 0x000fca00078e33ff */
[----:B------:R-:W-:Y:S01]  /*04c0*/  IMAD.MOV R2, RZ, RZ, -R8 ;  /* 0x000000ffff027224 */ /* 0x000fe200078e0a08 */
[----:B------:R-:W-:Y:S02]  /*04d0*/  @!P0 CS2R R12, SRZ ;  /* 0x00000000000c8805 */ /* 0x000fe4000001ff00 */
[----:B------:R-:W-:Y:S01]  /*04e0*/  @!P0 CS2R R14, SRZ ;  /* 0x00000000000e8805 */ /* 0x000fe2000001ff00 */
[----:B------:R-:W-:Y:S02]  /*04f0*/  IMAD.SHL.U32 R8, R8, 0x20, RZ ;  /* 0x0000002008087824 */ /* 0x000fe400078e00ff */
[----:B------:R-:W-:-:S04]  /*0500*/  IMAD R2, R11, R2, R4 ;  /* 0x000000020b027224 */ /* 0x000fc800078e0204 */
[----:B------:R-:W-:Y:S01]  /*0510*/  IMAD.IADD R2, R6, 0x1, R2 ;  /* 0x0000000106027824 */ /* 0x000fe200078e0202 */
[C---:B-1----:R-:W-:Y:S01]  /*0520*/  LOP3.LUT R3, R0.reuse, 0x1f, RZ, 0xc0, !PT ;  /* 0x0000001f00037812 */ /* 0x042fe200078ec0ff */
[C---:B------:R-:W-:Y:S01]  /*0530*/  @!P0 IMAD.SHL.U32 R5, R0.reuse, 0x40, RZ ;  /* 0x0000004000058824 */ /* 0x040fe200078e00ff */
[----:B------:R-:W-:Y:S01]  /*0540*/  SHF.R.U32.HI R4, RZ, 0x5, R0 ;  /* 0x00000005ff047819 */ /* 0x000fe20000011600 */
[C---:B------:R-:W-:Y:S01]  /*0550*/  @!P0 IMAD.SHL.U32 R7, R0.reuse, 0x8, RZ ;  /* 0x0000000800078824 */ /* 0x040fe200078e00ff */
[----:B------:R-:W-:Y:S01]  /*0560*/  @!P0 LOP3.LUT R6, R0, 0x40, RZ, 0xc0, !PT ;  /* 0x0000004000068812 */ /* 0x000fe200078ec0ff */
[----:B------:R-:W-:Y:S01]  /*0570*/  IMAD R2, R2, 0x20, R3 ;  /* 0x0000002002027824 */ /* 0x000fe200078e0203 */
[----:B------:R-:W-:Y:S01]  /*0580*/  SGXT.U32 R3, R4, 0x2 ;  /* 0x000000020403781a */ /* 0x000fe20000000000 */
[----:B------:R-:W-:Y:S01]  /*0590*/  @!P0 IMAD.SHL.U32 R4, R0, 0x2, RZ ;  /* 0x0000000200048824 */ /* 0x000fe200078e00ff */
[----:B0--3--:R-:W-:Y:S06]  /*05a0*/  @!P0 BRA `(.L_x_0) ;  /* 0x0000000c00848947 */ /* 0x009fec0003800000 */
[----:B------:R-:W-:Y:S01]  /*05b0*/  IABS R4, R16 ;  /* 0x0000001000047213 */ /* 0x000fe20000000000 */
[----:B------:R-:W0:Y:S01]  /*05c0*/  LDC R46, c[0x0][0x3a8] ;  /* 0x0000ea00ff2e7b82 */ /* 0x000e220000000800 */
[----:B------:R-:W-:Y:S01]  /*05d0*/  IABS R11, R17 ;  /* 0x00000011000b7213 */ /* 0x000fe20000000000 */
[----:B------:R-:W1:Y:S01]  /*05e0*/  LDCU UR5, c[0x0][0x3b0] ;  /* 0x00007600ff0577ac */ /* 0x000e620008000800 */
[----:B------:R-:W2:Y:S01]  /*05f0*/  I2F.RP R7, R4 ;  /* 0x0000000400077306 */ /* 0x000ea20000209400 */
[----:B------:R-:W-:Y:S02]  /*0600*/  IABS R18, R2 ;  /* 0x0000000200127213 */ /* 0x000fe40000000000 */
[----:B------:R-:W-:Y:S01]  /*0610*/  SHF.R.U32.HI R5, RZ, 0x4, R0 ;  /* 0x00000004ff057819 */ /* 0x000fe20000011600 */
[----:B------:R-:W3:Y:S01]  /*0620*/  LDCU.128 UR12, c[0x0][0x380] ;  /* 0x00007000ff0c77ac */ /* 0x000ee20008000c00 */
[----:B------:R-:W-:Y:S01]  /*0630*/  ISETP.GE.AND P6, PT, R2, RZ, PT ;  /* 0x000000ff0200720c */ /* 0x000fe20003fc6270 */
[----:B------:R-:W4:Y:S01]  /*0640*/  LDC R49, c[0x0][0x3ac] ;  /* 0x0000eb00ff317b82 */ /* 0x000f220000000800 */
[----:B------:R-:W-:Y:S01]  /*0650*/  SGXT.U32 R5, R5, 0x3 ;  /* 0x000000030505781a */ /* 0x000fe20000000000 */
[----:B------:R-:W5:Y:S01]  /*0660*/  I2F.RP R6, R11 ;  /* 0x0000000b00067306 */ /* 0x000f620000209400 */
[----:B------:R-:W0:Y:S07]  /*0670*/  LDCU UR8, c[0x0][0x3a4] ;  /* 0x00007480ff0877ac */ /* 0x000e2e0008000800 */
[----:B--2---:R-:W2:Y:S01]  /*0680*/  MUFU.RCP R7, R7 ;  /* 0x0000000700077308 */ /* 0x004ea20000001000 */
[----:B0-----:R-:W-:-:S07]  /*0690*/  IMAD R51, R3, R46, RZ ;  /* 0x0000002e03337224 */ /* 0x001fce00078e02ff */
[----:B-----5:R-:W0:Y:S01]  /*06a0*/  MUFU.RCP R6, R6 ;  /* 0x0000000600067308 */ /* 0x020e220000001000 */
[----:B--2---:R-:W-:-:S07]  /*06b0*/  VIADD R14, R7, 0xffffffe ;  /* 0x0ffffffe070e7836 */ /* 0x004fce0000000000 */
[----:B------:R2:W5:Y:S01]  /*06c0*/  F2I.FTZ.U32.TRUNC.NTZ R15, R14 ;  /* 0x0000000e000f7305 */ /* 0x000562000021f000 */
[----:B0-----:R-:W-:Y:S01]  /*06d0*/  VIADD R12, R6, 0xffffffe ;  /* 0x0ffffffe060c7836 */ /* 0x001fe20000000000 */
[----:B------:R-:W-:-:S06]  /*06e0*/  LOP3.LUT R6, R8, R5, RZ, 0xfc, !PT ;  /* 0x0000000508067212 */ /* 0x000fcc00078efcff */
[----:B------:R0:W1:Y:S01]  /*06f0*/  F2I.FTZ.U32.TRUNC.NTZ R13, R12 ;  /* 0x0000000c000d7305 */ /* 0x000062000021f000 */
[----:B--2---:R-:W-:Y:S01]  /*0700*/  IMAD.MOV.U32 R14, RZ, RZ, RZ ;  /* 0x000000ffff0e7224 */ /* 0x004fe200078e00ff */
[C---:B------:R-:W-:Y:S02]  /*0710*/  LOP3.LUT R21, R6.reuse, 0x10, RZ, 0xfc, !PT ;  /* 0x0000001006157812 */ /* 0x040fe400078efcff */
[C---:B------:R-:W-:Y:S02]  /*0720*/  LOP3.LUT R23, R6.reuse, 0x18, RZ, 0xfc, !PT ;  /* 0x0000001806177812 */ /* 0x040fe400078efcff */
[C---:B------:R-:W-:Y:S01]  /*0730*/  LOP3.LUT R25, R6.reuse, 0x8, RZ, 0xfc, !PT ;  /* 0x0000000806197812 */ /* 0x040fe200078efcff */
[----:B-----5:R-:W-:Y:S01]  /*0740*/  IMAD.MOV R9, RZ, RZ, -R15 ;  /* 0x000000ffff097224 */ /* 0x020fe200078e0a0f */
[----:B------:R-:W-:Y:S01]  /*0750*/  IABS R26, R6 ;  /* 0x00000006001a7213 */ /* 0x000fe20000000000 */
[----:B0-----:R-:W-:Y:S01]  /*0760*/  IMAD.MOV.U32 R12, RZ, RZ, RZ ;  /* 0x000000ffff0c7224 */ /* 0x001fe200078e00ff */
[----:B------:R-:W-:Y:S01]  /*0770*/  ISETP.GE.AND P1, PT, R6, RZ, PT ;  /* 0x000000ff0600720c */ /* 0x000fe20003f26270 */
[----:B------:R-:W-:Y:S01]  /*0780*/  IMAD R7, R9, R4, RZ ;  /* 0x0000000409077224 */ /* 0x000fe200078e02ff */
[----:B------:R-:W-:-:S03]  /*0790*/  LOP3.LUT R6, R0, 0x40, RZ, 0xc0, !PT ;  /* 0x0000004000067812 */ /* 0x000fc600078ec0ff */
[----:B------:R-:W-:Y:S01]  /*07a0*/  IMAD.HI.U32 R14, R15, R7, R14 ;  /* 0x000000070f0e7227 */ /* 0x000fe200078e000e */
[----:B------:R-:W-:-:S03]  /*07b0*/  IABS R7, R23 ;  /* 0x0000001700077213 */ /* 0x000fc60000000000 */
[----:B------:R-:W-:Y:S01]  /*07c0*/  IMAD.MOV.U32 R15, RZ, RZ, R18 ;  /* 0x000000ffff0f7224 */ /* 0x000fe200078e0012 */
[----:B------:R-:W-:Y:S01]  /*07d0*/  IABS R18, R25 ;  /* 0x0000001900127213 */ /* 0x000fe20000000000 */
[----:B-1----:R-:W-:Y:S02]  /*07e0*/  IMAD.MOV R10, RZ, RZ, -R13 ;  /* 0x000000ffff0a7224 */ /* 0x002fe400078e0a0d */
[----:B------:R-:W-:-:S04]  /*07f0*/  IMAD.HI.U32 R14, R14, R15, RZ ;  /* 0x0000000f0e0e7227 */ /* 0x000fc800078e00ff */
[----:B------:R-:W-:Y:S02]  /*0800*/  IMAD.MOV R14, RZ, RZ, -R14 ;  /* 0x000000ffff0e7224 */ /* 0x000fe400078e0a0e */
[----:B------:R-:W-:Y:S01]  /*0810*/  IMAD R5, R10, R11, RZ ;  /* 0x0000000b0a057224 */ /* 0x000fe200078e02ff */
[----:B------:R-:W-:Y:S01]  /*0820*/  IABS R10, R21 ;  /* 0x00000015000a7213 */ /* 0x000fe20000000000 */
[C---:B------:R-:W-:Y:S02]  /*0830*/  IMAD R22, R4.reuse, R14, R15 ;  /* 0x0000000e04167224 */ /* 0x040fe400078e020f */
[----:B------:R-:W-:Y:S01]  /*0840*/  IMAD.HI.U32 R13, R13, R5, R12 ;  /* 0x000000050d0d7227 */ /* 0x000fe200078e000c */
[----:B------:R-:W-:Y:S02]  /*0850*/  SHF.R.S32.HI R5, RZ, 0x1f, R42 ;  /* 0x0000001fff057819 */ /* 0x000fe4000001142a */
[----:B------:R-:W-:Y:S01]  /*0860*/  ISETP.GT.U32.AND P0, PT, R4, R22, PT ;  /* 0x000000160400720c */ /* 0x000fe20003f04070 */
[----:B------:R-:W-:Y:S01]  /*0870*/  IMAD.MOV.U32 R12, RZ, RZ, R7 ;  /* 0x000000ffff0c7224 */ /* 0x000fe200078e0007 */
[----:B------:R-:W-:Y:S01]  /*0880*/  LEA.HI R42, R5, R42, RZ, 0x4 ;  /* 0x0000002a052a7211 */ /* 0x000fe200078f20ff */
[----:B------:R-:W-:-:S03]  /*0890*/  IMAD.HI.U32 R9, R13, R10, RZ ;  /* 0x0000000a0d097227 */ /* 0x000fc600078e00ff */
[----:B------:R-:W-:Y:S01]  /*08a0*/  SHF.R.S32.HI R42, RZ, 0x4, R42 ;  /* 0x00000004ff2a7819 */ /* 0x000fe2000001142a */
[----:B------:R-:W-:Y:S02]  /*08b0*/  IMAD.MOV R9, RZ, RZ, -R9 ;  /* 0x000000ffff097224 */ /* 0x000fe400078e0a09 */
[----:B------:R-:W-:-:S04]  /*08c0*/  IMAD.HI.U32 R7, R13, R12, RZ ;  /* 0x0000000c0d077227 */ /* 0x000fc800078e00ff */
[----:B------:R-:W-:Y:S02]  /*08d0*/  IMAD R14, R11, R9, R10 ;  /* 0x000000090b0e7224 */ /* 0x000fe400078e020a */
[----:B------:R-:W-:Y:S02]  /*08e0*/  IMAD.MOV R7, RZ, RZ, -R7 ;  /* 0x000000ffff077224 */ /* 0x000fe400078e0a07 */
[----:B------:R-:W-:Y:S01]  /*08f0*/  IMAD.HI.U32 R9, R13, R18, RZ ;  /* 0x000000120d097227 */ /* 0x000fe200078e00ff */
[----:B------:R-:W-:-:S03]  /*0900*/  ISETP.GT.U32.AND P4, PT, R11, R14, PT ;  /* 0x0000000e0b00720c */ /* 0x000fc60003f84070 */
[----:B------:R-:W-:Y:S01]  /*0910*/  @!P0 IMAD.IADD R22, R22, 0x1, -R4 ;  /* 0x0000000116168824 */ /* 0x000fe200078e0a04 */
[----:B------:R-:W-:Y:S01]  /*0920*/  ISETP.GE.AND P0, PT, R23, RZ, PT ;  /* 0x000000ff1700720c */ /* 0x000fe20003f06270 */
[C---:B------:R-:W-:Y:S02]  /*0930*/  IMAD R12, R11.reuse, R7, R12 ;  /* 0x000000070b0c7224 */ /* 0x040fe400078e020c */
[----:B------:R-:W-:Y:S01]  /*0940*/  IMAD.MOV R19, RZ, RZ, -R9 ;  /* 0x000000ffff137224 */ /* 0x000fe200078e0a09 */
[----:B------:R-:W-:Y:S01]  /*0950*/  ISETP.GT.U32.AND P5, PT, R4, R22, PT ;  /* 0x000000160400720c */ /* 0x000fe20003fa4070 */
[C---:B------:R-:W-:Y:S01]  /*0960*/  IMAD.SHL.U32 R5, R0.reuse, 0x40, RZ ;  /* 0x0000004000057824 */ /* 0x040fe200078e00ff */
[----:B------:R-:W-:Y:S01]  /*0970*/  ISETP.GT.U32.AND P3, PT, R11, R12, PT ;  /* 0x0000000c0b00720c */ /* 0x000fe20003f64070 */
[----:B------:R-:W-:Y:S02]  /*0980*/  IMAD.SHL.U32 R10, R0, 0x20, RZ ;  /* 0x00000020000a7824 */ /* 0x000fe400078e00ff */
[----:B------:R-:W-:Y:S01]  /*0990*/  IMAD.HI.U32 R13, R13, R26, RZ ;  /* 0x0000001a0d0d7227 */ /* 0x000fe200078e00ff */
[----:B------:R-:W-:-:S02]  /*09a0*/  LOP3.LUT R9, R5, 0x1c0, RZ, 0xc0, !PT ;  /* 0x000001c005097812 */ /* 0x000fc400078ec0ff */
[C---:B------:R-:W-:Y:S01]  /*09b0*/  LOP3.LUT R20, R10.reuse, 0x200, RZ, 0xc0, !PT ;  /* 0x000002000a147812 */ /* 0x040fe200078ec0ff */
[C---:B------:R-:W-:Y:S01]  /*09c0*/  IMAD R18, R11.reuse, R19, R18 ;  /* 0x000000130b127224 */ /* 0x040fe200078e0212 */
[----:B------:R-:W-:Y:S01]  /*09d0*/  LOP3.LUT R10, R10, 0x260, RZ, 0xc0, !PT ;  /* 0x000002600a0a7812 */ /* 0x000fe200078ec0ff */
[----:B------:R-:W-:Y:S01]  /*09e0*/  IMAD.MOV R13, RZ, RZ, -R13 ;  /* 0x000000ffff0d7224 */ /* 0x000fe200078e0a0d */
[----:B------:R-:W-:Y:S01]  /*09f0*/  IADD3 R24, PT, PT, R20, UR4, R9 ;  /* 0x0000000414187c10 */ /* 0x000fe2000fffe009 */
[----:B------:R-:W-:Y:S01]  /*0a00*/  @!P5 IMAD.IADD R22, R22, 0x1, -R4 ;  /* 0x000000011616d824 */ /* 0x000fe200078e0a04 */
[C---:B------:R-:W-:Y:S01]  /*0a10*/  ISETP.GT.U32.AND P2, PT, R11.reuse, R18, PT ;  /* 0x000000120b00720c */ /* 0x040fe20003f44070 */
[C---:B------:R-:W-:Y:S01]  /*0a20*/  IMAD R20, R11.reuse, R13, R26 ;  /* 0x0000000d0b147224 */ /* 0x040fe200078e021a */
[----:B------:R-:W-:Y:S01]  /*0a30*/  SHF.R.S32.HI R13, RZ, 0x2, R0 ;  /* 0x00000002ff0d7819 */ /* 0x000fe20000011400 */
[--C-:B------:R-:W-:Y:S01]  /*0a40*/  @!P3 IMAD.IADD R12, R12, 0x1, -R11.reuse ;  /* 0x000000010c0cb824 */ /* 0x100fe200078e0a0b */
[----:B------:R-:W-:Y:S01]  /*0a50*/  ISETP.NE.AND P3, PT, R16, RZ, PT ;  /* 0x000000ff1000720c */ /* 0x000fe20003f65270 */
[--C-:B------:R-:W-:Y:S01]  /*0a60*/  @!P4 IMAD.IADD R14, R14, 0x1, -R11.reuse ;  /* 0x000000010e0ec824 */ /* 0x100fe200078e0a0b */
[C---:B------:R-:W-:Y:S01]  /*0a70*/  ISETP.GT.U32.AND P5, PT, R11.reuse, R20, PT ;  /* 0x000000140b00720c */ /* 0x040fe20003fa4070 */
[C---:B------:R-:W-:Y:S01]  /*0a80*/  IMAD.SHL.U32 R7, R0.reuse, 0x8, RZ ;  /* 0x0000000800077824 */ /* 0x040fe200078e00ff */
[----:B------:R-:W-:Y:S01]  /*0a90*/  ISETP.GT.U32.AND P4, PT, R11, R12, PT ;  /* 0x0000000c0b00720c */ /* 0x000fe20003f84070 */
[----:B------:R-:W-:Y:S01]  /*0aa0*/  @!P6 IMAD.MOV R22, RZ, RZ, -R22 ;  /* 0x000000ffff16e224 */ /* 0x000fe200078e0a16 */
[----:B------:R-:W-:Y:S01]  /*0ab0*/  SGXT R13, R13, 0x1 ;  /* 0x000000010d0d781a */ /* 0x000fe20000000200 */
[----:B------:R-:W-:Y:S01]  /*0ac0*/  IMAD.SHL.U32 R4, R0, 0x2, RZ ;  /* 0x0000000200047824 */ /* 0x000fe200078e00ff */
[----:B------:R-:W-:Y:S01]  /*0ad0*/  LOP3.LUT R15, R7, 0x100, RZ, 0xc0, !PT ;  /* 0x00000100070f7812 */ /* 0x000fe200078ec0ff */
[----:B------:R-:W-:Y:S01]  /*0ae0*/  @!P2 IMAD.IADD R18, R18, 0x1, -R11 ;  /* 0x000000011212a824 */ /* 0x000fe200078e0a0b */
[----:B------:R-:W-:-:S02]  /*0af0*/  ISETP.GT.U32.AND P2, PT, R11, R14, PT ;  /* 0x0000000e0b00720c */ /* 0x000fc40003f44070 */
[----:B------:R-:W-:Y:S02]  /*0b00*/  IADD3 R15, PT, PT, R15, UR4, R10 ;  /* 0x000000040f0f7c10 */ /* 0x000fe4000fffe00a */
[----:B------:R-:W-:Y:S01]  /*0b10*/  SHF.R.U32.HI R10, RZ, 0x1, R6 ;  /* 0x00000001ff0a7819 */ /* 0x000fe20000011606 */
[--C-:B------:R-:W-:Y:S01]  /*0b20*/  @!P5 IMAD.IADD R20, R20, 0x1, -R11.reuse ;  /* 0x000000011414d824 */ /* 0x100fe200078e0a0b */
[----:B------:R-:W-:Y:S01]  /*0b30*/  ISETP.GT.U32.AND P5, PT, R11, R18, PT ;  /* 0x000000120b00720c */ /* 0x000fe20003fa4070 */
[--C-:B------:R-:W-:Y:S01]  /*0b40*/  @!P4 IMAD.IADD R12, R12, 0x1, -R11.reuse ;  /* 0x000000010c0cc824 */ /* 0x100fe200078e0a0b */
[----:B------:R-:W-:Y:S02]  /*0b50*/  ISETP.GE.AND P4, PT, R21, RZ, PT ;  /* 0x000000ff1500720c */ /* 0x000fe40003f86270 */
[----:B------:R-:W-:Y:S01]  /*0b60*/  ISETP.GT.U32.AND P6, PT, R11, R20, PT ;  /* 0x000000140b00720c */ /* 0x000fe20003fc4070 */
[----:B------:R-:W-:Y:S01]  /*0b70*/  @!P0 IMAD.MOV R12, RZ, RZ, -R12 ;  /* 0x000000ffff0c8224 */ /* 0x000fe200078e0a0c */
[----:B------:R-:W-:Y:S01]  /*0b80*/  LOP3.LUT R13, R13, 0x90, RZ, 0xc0, !PT ;  /* 0x000000900d0d7812 */ /* 0x000fe200078ec0ff */
[----:B------:R-:W-:Y:S01]  /*0b90*/  @!P2 IMAD.IADD R14, R14, 0x1, -R11 ;  /* 0x000000010e0ea824 */ /* 0x000fe200078e0a0b */
[----:B------:R-:W-:-:S02]  /*0ba0*/  ISETP.GE.AND P2, PT, R25, RZ, PT ;  /* 0x000000ff1900720c */ /* 0x000fc40003f46270 */
[----:B------:R-:W-:Y:S02]  /*0bb0*/  LOP3.LUT R9, R10, 0x30, R7, 0x78, !PT ;  /* 0x000000300a097812 */ /* 0x000fe400078e7807 */
[----:B------:R-:W-:Y:S01]  /*0bc0*/  LOP3.LUT R10, R13, 0x10, R4, 0x78, !PT ;  /* 0x000000100d0a7812 */ /* 0x000fe200078e7804 */
[--C-:B------:R-:W-:Y:S01]  /*0bd0*/  @!P5 IMAD.IADD R18, R18, 0x1, -R11.reuse ;  /* 0x000000011212d824 */ /* 0x100fe200078e0a0b */
[----:B------:R-:W-:Y:S01]  /*0be0*/  @!P3 LOP3.LUT R22, RZ, R16, RZ, 0x33, !PT ;  /* 0x00000010ff16b212 */ /* 0x000fe200078e33ff */
[----:B------:R-:W-:Y:S01]  /*0bf0*/  @!P4 IMAD.MOV R14, RZ, RZ, -R14 ;  /* 0x000000ffff0ec224 */ /* 0x000fe200078e0a0e */
[----:B------:R-:W-:Y:S01]  /*0c00*/  ISETP.NE.AND P3, PT, R17, RZ, PT ;  /* 0x000000ff1100720c */ /* 0x000fe20003f65270 */
[----:B------:R-:W-:Y:S01]  /*0c10*/  @!P6 IMAD.IADD R20, R20, 0x1, -R11 ;  /* 0x000000011414e824 */ /* 0x000fe200078e0a0b */
[----:B------:R-:W-:Y:S01]  /*0c20*/  LOP3.LUT R17, RZ, R17, RZ, 0x33, !PT ;  /* 0x00000011ff117212 */ /* 0x000fe200078e33ff */
[----:B------:R-:W-:Y:S01]  /*0c30*/  IMAD.IADD R10, R10, 0x1, R15 ;  /* 0x000000010a0a7824 */ /* 0x000fe200078e020f */
[C---:B------:R-:W-:Y:S01]  /*0c40*/  LOP3.LUT R15, R3.reuse, 0xc, RZ, 0xfc, !PT ;  /* 0x0000000c030f7812 */ /* 0x040fe200078efcff */
[----:B------:R-:W-:Y:S01]  /*0c50*/  @!P2 IMAD.MOV R18, RZ, RZ, -R18 ;  /* 0x000000ffff12a224 */ /* 0x000fe200078e0a12 */
[C---:B------:R-:W-:Y:S01]  /*0c60*/  LOP3.LUT R13, R3.reuse, 0x8, RZ, 0xfc, !PT ;  /* 0x00000008030d7812 */ /* 0x040fe200078efcff */
[----:B------:R-:W-:Y:S01]  /*0c70*/  @!P1 IMAD.MOV R20, RZ, RZ, -R20 ;  /* 0x000000ffff149224 */ /* 0x000fe200078e0a14 */
[----:B------:R-:W-:Y:S01]  /*0c80*/  LOP3.LUT R11, R3, 0x4, RZ, 0xfc, !PT ;  /* 0x00000004030b7812 */ /* 0x000fe200078efcff */
[----:B------:R-:W-:Y:S01]  /*0c90*/  IMAD R15, R15, R46, RZ ;  /* 0x0000002e0f0f7224 */ /* 0x000fe200078e02ff */
[----:B------:R-:W-:Y:S01]  /*0ca0*/  SEL R12, R17, R12, !P3 ;  /* 0x0000000c110c7207 */ /* 0x000fe20005800000 */
[----:B------:R-:W-:Y:S01]  /*0cb0*/  IMAD R13, R13, R46, RZ ;  /* 0x0000002e0d0d7224 */ /* 0x000fe200078e02ff */
[----:B------:R-:W-:Y:S01]  /*0cc0*/  SEL R14, R17, R14, !P3 ;  /* 0x0000000e110e7207 */ /* 0x000fe20005800000 */
[----:B------:R-:W-:Y:S01]  /*0cd0*/  IMAD R47, R11, R46, RZ ;  /* 0x0000002e0b2f7224 */ /* 0x000fe200078e02ff */
[C---:B------:R-:W-:Y:S01]  /*0ce0*/  SEL R18, R17.reuse, R18, !P3 ;  /* 0x0000001211127207 */ /* 0x040fe20005800000 */
[----:B------:R-:W-:Y:S01]  /*0cf0*/  IMAD R12, R12, UR5, RZ ;  /* 0x000000050c0c7c24 */ /* 0x000fe2000f8e02ff */
[----:B------:R-:W-:Y:S01]  /*0d00*/  SHF.R.S32.HI R19, RZ, 0x6, R0 ;  /* 0x00000006ff137819 */ /* 0x000fe20000011400 */
[----:B------:R-:W-:Y:S01]  /*0d10*/  IMAD R14, R14, UR5, RZ ;  /* 0x000000050e0e7c24 */ /* 0x000fe2000f8e02ff */
[----:B------:R-:W-:Y:S01]  /*0d20*/  SEL R17, R17, R20, !P3 ;  /* 0x0000001411117207 */ /* 0x000fe20005800000 */
[----:B------:R-:W-:Y:S01]  /*0d30*/  IMAD R18, R18, UR5, RZ ;  /* 0x0000000512127c24 */ /* 0x000fe2000f8e02ff */
[----:B------:R-:W-:Y:S01]  /*0d40*/  LOP3.LUT R9, R9, 0x10, R4, 0x78, !PT ;  /* 0x0000001009097812 */ /* 0x000fe200078e7804 */
[----:B------:R-:W-:Y:S01]  /*0d50*/  IMAD R22, R22, UR8, RZ ;  /* 0x0000000816167c24 */ /* 0x000fe2000f8e02ff */
[----:B------:R-:W-:Y:S01]  /*0d60*/  SGXT R19, R19, 0x1 ;  /* 0x000000011313781a */ /* 0x000fe20000000200 */
[----:B------:R-:W-:Y:S01]  /*0d70*/  IMAD R17, R17, UR5, RZ ;  /* 0x0000000511117c24 */ /* 0x000fe2000f8e02ff */
[----:B---3--:R-:W-:Y:S01]  /*0d80*/  LEA R11, P1, R15, UR12, 0x1 ;  /* 0x0000000c0f0b7c11 */ /* 0x008fe2000f8208ff */
[----:B------:R-:W-:Y:S01]  /*0d90*/  IMAD.IADD R9, R9, 0x1, R24 ;  /* 0x0000000109097824 */ /* 0x000fe200078e0218 */
[----:B------:R-:W-:Y:S01]  /*0da0*/  LEA R28, P2, R13, UR12, 0x1 ;  /* 0x0000000c0d1c7c11 */ /* 0x000fe2000f8408ff */
[----:B------:R-:W-:Y:S01]  /*0db0*/  IMAD.SHL.U32 R46, R46, 0x10, RZ ;  /* 0x000000102e2e7824 */ /* 0x000fe200078e00ff */
[----:B------:R-:W-:Y:S01]  /*0dc0*/  LEA R29, P3, R47, UR12, 0x1 ;  /* 0x0000000c2f1d7c11 */ /* 0x000fe2000f8608ff */
[----:B------:R-:W-:Y:S01]  /*0dd0*/  IMAD.WIDE R30, R22, 0x2, RZ ;  /* 0x00000002161e7825 */ /* 0x000fe200078e02ff */
[----:B------:R-:W-:Y:S01]  /*0de0*/  LOP3.LUT R23, R19, 0x90, RZ, 0xc0, !PT ;  /* 0x0000009013177812 */ /* 0x000fe200078ec0ff */
[----:B------:R-:W0:Y:S01]  /*0df0*/  LDCU UR5, c[0x0][0x3a0] ;  /* 0x00007400ff0577ac */ /* 0x000e220008000800 */
[----:B------:R-:W-:-:S02]  /*0e00*/  LEA.HI.X.SX32 R43, R15, UR13, 0x1, P1 ;  /* 0x0000000d0f2b7c11 */ /* 0x000fc400088f0eff */
[----:B------:R-:W-:Y:S02]  /*0e10*/  LEA.HI.X.SX32 R45, R13, UR13, 0x1, P2 ;  /* 0x0000000d0d2d7c11 */ /* 0x000fe400090f0eff */
[----:B------:R-:W-:Y:S02]  /*0e20*/  LEA.HI.X.SX32 R47, R47, UR13, 0x1, P3 ;  /* 0x0000000d2f2f7c11 */ /* 0x000fe400098f0eff */
[----:B------:R-:W-:Y:S02]  /*0e30*/  LOP3.LUT R24, R0, 0xf, RZ, 0xc0, !PT ;  /* 0x0000000f00187812 */ /* 0x000fe400078ec0ff */
[----:B------:R-:W-:Y:S02]  /*0e40*/  LEA R38, P1, R12, UR14, 0x1 ;  /* 0x0000000e0c267c11 */ /* 0x000fe4000f8208ff */
[----:B------:R-:W-:Y:S01]  /*0e50*/  LEA R20, P2, R14, UR14, 0x1 ;  /* 0x0000000e0e147c11 */ /* 0x000fe2000f8408ff */
[----:B----4-:R-:W-:Y:S01]  /*0e60*/  IMAD R53, R24, R49, RZ ;  /* 0x0000003118357224 */ /* 0x010fe200078e02ff */
[----:B------:R-:W-:Y:S01]  /*0e70*/  LEA R34, P3, R18, UR14, 0x1 ;  /* 0x0000000e12227c11 */ /* 0x000fe2000f8608ff */
[----:B------:R-:W-:Y:S01]  /*0e80*/  IMAD.SHL.U32 R49, R49, 0x10, RZ ;  /* 0x0000001031317824 */ /* 0x000fe200078e00ff */
[----:B------:R-:W-:-:S02]  /*0e90*/  LEA R26, P4, R17, UR14, 0x1 ;  /* 0x0000000e111a7c11 */ /* 0x000fc4000f8808ff */
[----:B------:R-:W-:Y:S02]  /*0ea0*/  LEA R41, P0, R51, UR12, 0x1 ;  /* 0x0000000c33297c11 */ /* 0x000fe4000f8008ff */
[----:B------:R-:W-:Y:S02]  /*0eb0*/  LOP3.LUT R40, R23, 0x7e, R4, 0x78, !PT ;  /* 0x0000007e17287812 */ /* 0x000fe400078e7804 */
[----:B------:R-:W-:Y:S02]  /*0ec0*/  LEA.HI.X.SX32 R39, R12, UR15, 0x1, P1 ;  /* 0x0000000f0c277c11 */ /* 0x000fe400088f0eff */
[----:B------:R-:W-:Y:S02]  /*0ed0*/  CS2R R12, SRZ ;  /* 0x00000000000c7805 */ /* 0x000fe4000001ff00 */
[----:B------:R-:W-:Y:S02]  /*0ee0*/  LEA.HI.X.SX32 R37, R14, UR15, 0x1, P2 ;  /* 0x0000000f0e257c11 */ /* 0x000fe400090f0eff */
[----:B------:R-:W-:-:S02]  /*0ef0*/  CS2R R14, SRZ ;  /* 0x00000000000e7805 */ /* 0x000fc4000001ff00 */
[----:B------:R-:W-:Y:S02]  /*0f00*/  LEA.HI.X.SX32 R35, R18, UR15, 0x1, P3 ;  /* 0x0000000f12237c11 */ /* 0x000fe400098f0eff */
[----:B------:R-:W-:Y:S02]  /*0f10*/  CS2R R18, SRZ ;  /* 0x0000000000127805 */ /* 0x000fe4000001ff00 */
[----:B------:R-:W-:Y:S02]  /*0f20*/  LEA.HI.X.SX32 R21, R17, UR15, 0x1, P4 ;  /* 0x0000000f11157c11 */ /* 0x000fe4000a0f0eff */
[----:B------:R-:W-:Y:S02]  /*0f30*/  CS2R R16, SRZ ;  /* 0x0000000000107805 */ /* 0x000fe4000001ff00 */
[----:B------:R-:W-:Y:S02]  /*0f40*/  LEA.HI.X.SX32 R51, R51, UR13, 0x1, P0 ;  /* 0x0000000d33337c11 */ /* 0x000fe400080f0eff */
[----:B0-----:R-:W-:-:S07]  /*0f50*/  LOP3.LUT R44, R40, 0x20, RZ, 0x3c, !PT ;  /* 0x00000020282c7812 */ /* 0x001fce00078e3cff */
.L_x_1:
[C---:B------:R-:W-:Y:S02]  /*0f60*/  ISETP.GE.AND P0, PT, R3.reuse, UR5, PT ;  /* 0x0000000503007c0c */ /* 0x040fe4000bf06270 */
[C---:B------:R-:W-:Y:S02]  /*0f70*/  IADD3 R32, P1, PT, R30.reuse, R41, RZ ;  /* 0x000000291e207210 */ /* 0x040fe40007f3e0ff */
[----:B------:R-:W-:Y:S02]  /*0f80*/  PRMT R36, RZ, 0x7610, R36 ;  /* 0x00007610ff247816 */ /* 0x000fe40000000024 */
[----:B------:R-:W-:Y:S01]  /*0f90*/  LOP3.LUT R22, R3, 0x8, RZ, 0xfc, !PT ;  /* 0x0000000803167812 */ /* 0x000fe200078efcff */
[----:B------:R-:W-:Y:S01]  /*0fa0*/  IMAD.X R33, R31, 0x1, R51, P1 ;  /* 0x000000011f217824 */ /* 0x000fe200008e0633 */
[----:B------:R-:W-:Y:S02]  /*0fb0*/  IADD3 R24, P1, PT, R30, R28, RZ ;  /* 0x0000001c1e187210 */ /* 0x000fe40007f3e0ff */
[----:B------:R-:W-:-:S03]  /*0fc0*/  ISETP.GE.AND P2, PT, R22, UR5, PT ;  /* 0x0000000516007c0c */ /* 0x000fc6000bf46270 */
[----:B------:R0:W2:Y:S01]  /*0fd0*/  @!P0 LDG.E.U16 R36, desc[UR6][R32.64] ;  /* 0x0000000620248981 */ /* 0x0000a2000c1e1500 */
[----:B------:R-:W-:Y:S01]  /*0fe0*/  LOP3.LUT R22, R3, 0x4, RZ, 0xfc, !PT ;  /* 0x0000000403167812 */ /* 0x000fe200078efcff */
[----:B------:R-:W-:Y:S01]  /*0ff0*/  IMAD.X R25, R31, 0x1, R45, P1 ;  /* 0x000000011f197824 */ /* 0x000fe200008e062d */
[----:B------:R-:W-:Y:S02]  /*1000*/  PRMT R27, RZ, 0x7610, R27 ;  /* 0x00007610ff1b7816 */ /* 0x000fe4000000001b */
[----:B------:R-:W-:Y:S02]  /*1010*/  ISETP.GE.AND P1, PT, R22, UR5, PT ;  /* 0x0000000516007c0c */ /* 0x000fe4000bf26270 */
[----:B------:R-:W-:Y:S02]  /*1020*/  IADD3 R22, P0, PT, R30, R29, RZ ;  /* 0x0000001d1e167210 */ /* 0x000fe40007f1e0ff */
[----:B------:R-:W-:Y:S01]  /*1030*/  LOP3.LUT R50, R3, 0xc, RZ, 0xfc, !PT ;  /* 0x0000000c03327812 */ /* 0x000fe200078efcff */
[----:B------:R-:W3:Y:S01]  /*1040*/  @!P2 LDG.E.U16 R27, desc[UR6][R24.64] ;  /* 0x00000006181ba981 */ /* 0x000ee2000c1e1500 */
[----:B------:R-:W-:Y:S01]  /*1050*/  PRMT R48, RZ, 0x7610, R48 ;  /* 0x00007610ff307816 */ /* 0x000fe20000000030 */
[----:B------:R-:W-:Y:S01]  /*1060*/  IMAD.X R23, R31, 0x1, R47, P0 ;  /* 0x000000011f177824 */ /* 0x000fe200000e062f */
[----:B------:R-:W-:-:S02]  /*1070*/  ISETP.GE.AND P2, PT, R50, UR5, PT ;  /* 0x0000000532007c0c */ /* 0x000fc4000bf46270 */
[----:B0-----:R-:W-:Y:S02]  /*1080*/  LOP3.LUT R33, R0, 0xf, RZ, 0xc0, !PT ;  /* 0x0000000f00217812 */ /* 0x001fe400078ec0ff */
[----:B------:R-:W-:Y:S01]  /*1090*/  IADD3 R32, P0, PT, R30, R11, RZ ;  /* 0x0000000b1e207210 */ /* 0x000fe20007f1e0ff */
[----:B------:R0:W4:Y:S01]  /*10a0*/  @!P1 LDG.E.U16 R48, desc[UR6][R22.64] ;  /* 0x0000000616309981 */ /* 0x000122000c1e1500 */
[----:B------:R-:W-:Y:S02]  /*10b0*/  ISETP.GE.AND P1, PT, R33, UR5, PT ;  /* 0x0000000521007c0c */ /* 0x000fe4000bf26270 */
[----:B------:R-:W-:Y:S01]  /*10c0*/  PRMT R50, RZ, 0x7610, R50 ;  /* 0x00007610ff327816 */ /* 0x000fe20000000032 */
[----:B------:R-:W-:-:S05]  /*10d0*/  IMAD.X R33, R31, 0x1, R43, P0 ;  /* 0x000000011f217824 */ /* 0x000fca00000e062b */
[----:B------:R1:W5:Y:S01]  /*10e0*/  @!P2 LDG.E.U16 R50, desc[UR6][R32.64] ;  /* 0x000000062032a981 */ /* 0x000362000c1e1500 */
[----:B------:R-:W-:Y:S01]  /*10f0*/  PRMT R52, RZ, 0x7610, R52 ;  /* 0x00007610ff347816 */ /* 0x000fe20000000034 */
[----:B------:R-:W-:Y:S01]  /*1100*/  BAR.SYNC.DEFER_BLOCKING 0x0 ;  /* 0x0000000000007b1d */ /* 0x000fe20000010000 */
[----:B0-----:R-:W-:-:S04]  /*1110*/  IMAD.WIDE R22, R53, 0x2, R34 ;  /* 0x0000000235167825 */ /* 0x001fc800078e0222 */
[--C-:B-1----:R-:W-:Y:S01]  /*1120*/  IMAD.MOV.U32 R32, RZ, RZ, R26.reuse ;  /* 0x000000ffff207224 */ /* 0x102fe200078e001a */
[----:B------:R-:W-:Y:S01]  /*1130*/  PRMT R26, RZ, 0x7610, R26 ;  /* 0x00007610ff1a7816 */ /* 0x000fe2000000001a */
[----:B------:R-:W-:Y:S02]  /*1140*/  IMAD.MOV.U32 R33, RZ, RZ, R21 ;  /* 0x000000ffff217224 */ /* 0x000fe400078e0015 */
[----:B------:R-:W-:-:S03]  /*1150*/  IMAD.WIDE R24, R53, 0x2, R32 ;  /* 0x0000000235187825 */ /* 0x000fc600078e0220 */
[----:B------:R0:W5:Y:S04]  /*1160*/  @!P1 LDG.E.U16 R26, desc[UR6][R22.64] ;  /* 0x00000006161a9981 */ /* 0x000168000c1e1500 */
[----:B------:R1:W5:Y:S01]  /*1170*/  @!P1 LDG.E.U16 R52, desc[UR6][R24.64] ;  /* 0x0000000618349981 */ /* 0x000362000c1e1500 */
[----:B0-----:R-:W-:Y:S01]  /*1180*/  PRMT R23, RZ, 0x7610, R23 ;  /* 0x00007610ff177816 */ /* 0x001fe20000000017 */
[----:B-1----:R-:W-:Y:S02]  /*1190*/  IMAD.WIDE R24, R53, 0x2, R38 ;  /* 0x0000000235187825 */ /* 0x002fe400078e0226 */
[----:B--2---:R0:W-:Y:S02]  /*11a0*/  STS.U16 [R40+UR4], R36 ;  /* 0x0000002428007988 */ /* 0x0041e40008000404 */
[----:B0-----:R-:W-:-:S04]  /*11b0*/  IMAD.MOV.U32 R36, RZ, RZ, R20 ;  /* 0x000000ffff247224 */ /* 0x001fc800078e0014 */
[----:B------:R-:W-:-:S05]  /*11c0*/  IMAD.WIDE R20, R53, 0x2, R36 ;  /* 0x0000000235147825 */ /* 0x000fca00078e0224 */
[----:B------:R0:W2:Y:S02]  /*11d0*/  @!P1 LDG.E.U16 R23, desc[UR6][R20.64] ;  /* 0x0000000614179981 */ /* 0x0000a4000c1e1500 */
[----:B0-----:R-:W-:-:S06]  /*11e0*/  PRMT R21, RZ, 0x7610, R21 ;  /* 0x00007610ff157816 */ /* 0x001fcc0000000015 */
[----:B------:R-:W2:Y:S04]  /*11f0*/  @!P1 LDG.E.U16 R21, desc[UR6][R24.64] ;  /* 0x0000000618159981 */ /* 0x000ea8000c1e1500 */
[----:B---3--:R-:W-:Y:S04]  /*1200*/  STS.U16 [R40+UR4+0x200], R27 ;  /* 0x0002001b28007988 */ /* 0x008fe80008000404 */
[----:B----4-:R-:W-:Y:S04]  /*1210*/  STS.U16 [R44+UR4+0x100], R48 ;  /* 0x000100302c007988 */ /* 0x010fe80008000404 */
[----:B-----5:R-:W-:Y:S04]  /*1220*/  STS.U16 [R44+UR4+0x300], R50 ;  /* 0x000300322c007988 */ /* 0x020fe80008000404 */
[----:B------:R-:W-:Y:S04]  /*1230*/  STS.U16 [R40+UR4+0x500], R26 ;  /* 0x0005001a28007988 */ /* 0x000fe80008000404 */
[----:B------:R-:W-:Y:S01]  /*1240*/  STS.U16 [R40+UR4+0x400], R52 ;  /* 0x0004003428007988 */ /* 0x000fe20008000404 */
[----:B------:R-:W-:-:S05]  /*1250*/  VIADD R42, R42, 0xffffffff ;  /* 0xffffffff2a2a7836 */ /* 0x000fca0000000000 */
[----:B------:R-:W-:Y:S01]  /*1260*/  ISETP.NE.U32.AND P0, PT, R42, RZ, PT ;  /* 0x000000ff2a00720c */ /* 0x000fe20003f05070 */
[----:B------:R-:W-:Y:S01]  /*1270*/  IMAD.WIDE R36, R49, 0x2, R36 ;  /* 0x0000000231247825 */ /* 0x000fe200078e0224 */
[----:B------:R-:W-:-:S03]  /*1280*/  UIADD3 UR5, UPT, UPT, UR5, -0x10, URZ ;  /* 0xfffffff005057890 */ /* 0x000fc6000fffe0ff */
[----:B------:R-:W-:-:S04]  /*1290*/  IMAD.WIDE R38, R49, 0x2, R38 ;  /* 0x0000000231267825 */ /* 0x000fc800078e0226 */
[----:B------:R-:W-:-:S04]  /*12a0*/  IMAD.WIDE R34, R49, 0x2, R34 ;  /* 0x0000000231227825 */ /* 0x000fc800078e0222 */
[----:B------:R-:W-:Y:S01]  /*12b0*/  IMAD.WIDE R30, R46, 0x2, R30 ;  /* 0x000000022e1e7825 */ /* 0x000fe200078e021e */
[----:B--2---:R-:W-:Y:S04]  /*12c0*/  STS.U16 [R40+UR4+0x600], R23 ;  /* 0x0006001728007988 */ /* 0x004fe80008000404 */
[----:B------:R-:W-:Y:S01]  /*12d0*/  STS.U16 [R40+UR4+0x700], R21 ;  /* 0x0007001528007988 */ /* 0x000fe20008000404 */
[----:B------:R-:W-:Y:S06]  /*12e0*/  BAR.SYNC.DEFER_BLOCKING 0x0 ;  /* 0x0000000000007b1d */ /* 0x000fec0000010000 */
[----:B------:R-:W-:Y:S04]  /*12f0*/  LDSM.16.MT88.4 R20, [R9] ;  /* 0x000000000914783b */ /* 0x000fe80000004200 */
[----:B------:R-:W0:Y:S02]  /*1300*/  LDSM.16.M88.4 R24, [R10+0x400] ;  /* 0x000400000a18783b */ /* 0x000e240000000200 */
[----:B0-----:R-:W-:Y:S01]  /*1310*/  HMMA.16816.F32 R16, R20, R26, R16 ;  /* 0x0000001a1410723c */ /* 0x001fe20000001810 */
[----:B------:R-:W-:-:S07]  /*1320*/  IMAD.WIDE R26, R49, 0x2, R32 ;  /* 0x00000002311a7825 */ /* 0x000fce00078e0220 */
[----:B------:R-:W-:Y:S01]  /*1330*/  HMMA.16816.F32 R12, R20, R24, R12 ;  /* 0x00000018140c723c */ /* 0x000fe2000000180c */
[----:B------:R-:W-:Y:S02]  /*1340*/  IMAD.MOV.U32 R20, RZ, RZ, R36 ;  /* 0x000000ffff147224 */ /* 0x000fe400078e0024 */
[----:B------:R-:W-:Y:S01]  /*1350*/  IMAD.MOV.U32 R21, RZ, RZ, R27 ;  /* 0x000000ffff157224 */ /* 0x000fe200078e001b */
[----:B------:R-:W-:Y:S01]  /*1360*/  NOP ;  /* 0x0000000000007918 */ /* 0x000fe20000000000 */
[----:B------:R-:W-:-:S15]  /*1370*/  @P0 BRA `(.L_x_1) ;  /* 0xfffffff800f80947 */ /* 0x000fde000383ffff */
[----:B------:R-:W-:Y:S02]  /*1380*/  F2FP.F16.F32.PACK_AB R15, R19, R15 ;  /* 0x0000000f130f723e */ /* 0x000fe400000000ff */
[----:B------:R-:W-:Y:S02]  /*1390*/  F2FP.F16.F32.PACK_AB R14, R18, R14 ;  /* 0x0000000e120e723e */ /* 0x000fe400000000ff */
[----:B------:R-:W-:Y:S02]  /*13a0*/  F2FP.F16.F32.PACK_AB R13, R17, R13 ;  /* 0x0000000d110d723e */ /* 0x000fe400000000ff */
[----:B------:R-:W-:-:S07]  /*13b0*/  F2FP.F16.F32.PACK_AB R12, R16, R12 ;  /* 0x0000000c100c723e */ /* 0x000fce00000000ff */
.L_x_0:
[----:B------:R-:W0:Y:S08]  /*13c0*/  S2UR UR5, SR_CgaCtaId ;  /* 0x00000000000579c3 */ /* 0x000e300000008800 */
[----:B------:R-:W-:Y:S01]  /*13d0*/  BAR.SYNC.DEFER_BLOCKING 0x0 ;  /* 0x0000000000007b1d */ /* 0x000fe20000010000 */
[----:B------:R-:W-:Y:S02]  /*13e0*/  ISETP.NE.U32.AND P0, PT, R6, RZ, PT ;  /* 0x000000ff0600720c */ /* 0x000fe40003f05070 */
[----:B------:R-:W-:-:S02]  /*13f0*/  LOP3.LUT R5, R5, 0x40, RZ, 0xc0, !PT ;  /* 0x0000004005057812 */ /* 0x000fc400078ec0ff */
[----:B------:R-:W-:Y:S01]  /*1400*/  SEL R9, RZ, 0x404, !P0 ;  /* 0x00000404ff097807 */ /* 0x000fe20004000000 */
[----:B------:R-:W-:Y:S01]  /*1410*/  UMOV UR4, 0x400 ;  /* 0x0000040000047882 */ /* 0x000fe20000000000 */
[----:B------:R-:W-:Y:S01]  /*1420*/  SHF.R.S32.HI R11, RZ, 0x4, R0 ;  /* 0x00000004ff0b7819 */ /* 0x000fe20000011400 */
[----:B------:R-:W1:Y:S01]  /*1430*/  LDCU.128 UR8, c[0x0][0x390] ;  /* 0x00007200ff0877ac */ /* 0x000e620008000c00 */
[----:B------:R-:W-:Y:S01]  /*1440*/  LOP3.LUT R10, R9, 0x3c, R4, 0x78, !PT ;  /* 0x0000003c090a7812 */ /* 0x000fe200078e7804 */
[----:B------:R-:W2:Y:S01]  /*1450*/  LDC R23, c[0x0][0x3b8] ;  /* 0x0000ee00ff177b82 */ /* 0x000ea20000000800 */
[----:B------:R-:W-:Y:S02]  /*1460*/  LOP3.LUT R4, R0, 0x20, RZ, 0xc0, !PT ;  /* 0x0000002000047812 */ /* 0x000fe400078ec0ff */
[----:B------:R-:W-:Y:S02]  /*1470*/  SHF.R.S32.HI R9, RZ, 0x3, R0 ;  /* 0x00000003ff097819 */ /* 0x000fe40000011400 */
[----:B------:R-:W-:Y:S01]  /*1480*/  SGXT R11, R11, 0x1 ;  /* 0x000000010b0b781a */ /* 0x000fe20000000200 */
[----:B------:R-:W-:Y:S01]  /*1490*/  IMAD R5, R4, 0x8, R5 ;  /* 0x0000000804057824 */ /* 0x000fe200078e0205 */
[----:B------:R-:W-:-:S02]  /*14a0*/  SGXT R9, R9, 0x1 ;  /* 0x000000010909781a */ /* 0x000fc40000000200 */
[----:B------:R-:W-:Y:S01]  /*14b0*/  LOP3.LUT R11, R11, 0x404, RZ, 0xc0, !PT ;  /* 0x000004040b0b7812 */ /* 0x000fe200078ec0ff */
[----:B------:R-:W-:Y:S01]  /*14c0*/  IMAD.IADD R5, R5, 0x1, R10 ;  /* 0x0000000105057824 */ /* 0x000fe200078e020a */
[----:B------:R-:W-:Y:S01]  /*14d0*/  LOP3.LUT R16, R9, 0x240, RZ, 0xc0, !PT ;  /* 0x0000024009107812 */ /* 0x000fe200078ec0ff */
[----:B0-----:R-:W-:Y:S02]  /*14e0*/  ULEA UR4, UR5, UR4, 0x18 ;  /* 0x0000000405047291 */ /* 0x001fe4000f8ec0ff */
[----:B------:R-:W-:Y:S01]  /*14f0*/  IMAD R11, R4, 0x4, R11 ;  /* 0x00000004040b7824 */ /* 0x000fe200078e020b */
[----:B------:R-:W-:Y:S01]  /*1500*/  LOP3.LUT R16, R16, 0x38, R7, 0xf8, !PT ;  /* 0x0000003810107812 */ /* 0x000fe200078ef807 */
[----:B------:R-:W0:Y:S01]  /*1510*/  LDCU UR5, c[0x0][0x3b4] ;  /* 0x00007680ff0577ac */ /* 0x000e220008000800 */
[----:B------:R-:W-:Y:S02]  /*1520*/  LOP3.LUT R7, R5, 0x40, RZ, 0x3c, !PT ;  /* 0x0000004005077812 */ /* 0x000fe400078e3cff */
[----:B------:R-:W-:-:S02]  /*1530*/  LOP3.LUT R16, R11, R16, R6, 0xf6, !PT ;  /* 0x000000100b107212 */ /* 0x000fc400078ef606 */
[----:B-1----:R-:W-:Y:S01]  /*1540*/  ISETP.GE.AND P0, PT, R2, UR10, PT ;  /* 0x0000000a02007c0c */ /* 0x002fe2000bf06270 */
[----:B------:R-:W-:Y:S01]  /*1550*/  STS [R5+UR4], R12 ;  /* 0x0000000c05007988 */ /* 0x000fe20008000804 */
[----:B------:R-:W-:Y:S02]  /*1560*/  LOP3.LUT R17, R16, 0x4, RZ, 0x3c, !PT ;  /* 0x0000000410117812 */ /* 0x000fe400078e3cff */
[----:B------:R-:W-:Y:S01]  /*1570*/  LEA.HI R0, R0, R8, RZ, 0x1b ;  /* 0x0000000800007211 */ /* 0x000fe200078fd8ff */
[----:B------:R1:W-:Y:S01]  /*1580*/  STS [R5+UR4+0x80], R13 ;  /* 0x0000800d05007988 */ /* 0x0003e20008000804 */
[C-C-:B------:R-:W-:Y:S02]  /*1590*/  LOP3.LUT R6, R8.reuse, 0x14, R3.reuse, 0xfe, !PT ;  /* 0x0000001408067812 */ /* 0x140fe400078efe03 */
[----:B------:R-:W-:Y:S01]  /*15a0*/  LOP3.LUT R11, R8, 0x10, R3, 0xfe, !PT ;  /* 0x00000010080b7812 */ /* 0x000fe200078efe03 */
[----:B------:R-:W-:Y:S01]  /*15b0*/  STS [R7+UR4+0x200], R14 ;  /* 0x0002000e07007988 */ /* 0x000fe20008000804 */
[----:B------:R-:W-:-:S03]  /*15c0*/  VIADD R0, R0, 0x1c ;  /* 0x0000001c00007836 */ /* 0x000fc60000000000 */
[----:B------:R3:W-:Y:S01]  /*15d0*/  STS [R7+UR4+0x280], R15 ;  /* 0x0002800f07007988 */ /* 0x0007e20008000804 */
[----:B0-----:R-:W-:Y:S01]  /*15e0*/  IMAD R4, R2, UR5, RZ ;  /* 0x0000000502047c24 */ /* 0x001fe2000f8e02ff */
[C---:B------:R-:W-:Y:S01]  /*15f0*/  LOP3.LUT R2, R8.reuse, R3, RZ, 0xfc, !PT ;  /* 0x0000000308027212 */ /* 0x040fe200078efcff */
[----:B------:R-:W-:Y:S01]  /*1600*/  BAR.SYNC.DEFER_BLOCKING 0x0 ;  /* 0x0000000000007b1d */ /* 0x000fe20000010000 */
[--C-:B-1----:R-:W-:Y:S02]  /*1610*/  LOP3.LUT R13, R8, 0x18, R3.reuse, 0xfe, !PT ;  /* 0x00000018080d7812 */ /* 0x102fe400078efe03 */
[C---:B------:R-:W-:Y:S01]  /*1620*/  ISETP.LT.AND P3, PT, R2.reuse, UR11, !P0 ;  /* 0x0000000b02007c0c */ /* 0x040fe2000c761270 */
[----:B--2---:R-:W-:Y:S01]  /*1630*/  IMAD R9, R2, R23, RZ ;  /* 0x0000001702097224 */ /* 0x004fe200078e02ff */
[----:B------:R-:W-:Y:S02]  /*1640*/  LOP3.LUT R2, R8, 0x4, R3, 0xfe, !PT ;  /* 0x0000000408027812 */ /* 0x000fe400078efe03 */
[----:B------:R-:W-:-:S02]  /*1650*/  LEA R19, P1, R4, UR8, 0x1 ;  /* 0x0000000804137c11 */ /* 0x000fc4000f8208ff */
[----:B---3--:R-:W-:Y:S01]  /*1660*/  LOP3.LUT R7, R8, 0xc, R3, 0xfe, !PT ;  /* 0x0000000c08077812 */ /* 0x008fe200078efe03 */
[-C--:B------:R-:W-:Y:S01]  /*1670*/  IMAD R10, R2, R23.reuse, RZ ;  /* 0x00000017020a7224 */ /* 0x080fe200078e02ff */
[----:B------:R-:W-:Y:S02]  /*1680*/  LEA.HI.X.SX32 R21, R4, UR9, 0x1, P1 ;  /* 0x0000000904157c11 */ /* 0x000fe400088f0eff */
[----:B------:R-:W-:Y:S01]  /*1690*/  ISETP.LT.AND P1, PT, R2, UR11, !P0 ;  /* 0x0000000b02007c0c */ /* 0x000fe2000c721270 */
[----:B------:R-:W-:Y:S01]  /*16a0*/  IMAD R12, R7, R23, RZ ;  /* 0x00000017070c7224 */ /* 0x000fe200078e02ff */
[CC--:B------:R-:W-:Y:S02]  /*16b0*/  LEA R4, P2, R9.reuse, R19.reuse, 0x1 ;  /* 0x0000001309047211 */ /* 0x0c0fe400078408ff */
[----:B------:R-:W-:Y:S02]  /*16c0*/  LEA R2, P4, R10, R19, 0x1 ;  /* 0x000000130a027211 */ /* 0x000fe400078808ff */
[----:B------:R-:W-:Y:S01]  /*16d0*/  LEA.HI.X.SX32 R5, R9, R21, 0x1, P2 ;  /* 0x0000001509057211 */ /* 0x000fe200010f0eff */
[----:B------:R-:W-:Y:S01]  /*16e0*/  IMAD R9, R23, 0x10, R9 ;  /* 0x0000001017097824 */ /* 0x000fe200078e0209 */
[----:B------:R-:W-:-:S02]  /*16f0*/  LOP3.LUT R8, R8, 0x8, R3, 0xfe, !PT ;  /* 0x0000000808087812 */ /* 0x000fc400078efe03 */
[----:B------:R-:W-:Y:S01]  /*1700*/  LEA.HI.X.SX32 R3, R10, R21, 0x1, P4 ;  /* 0x000000150a037211 */ /* 0x000fe200020f0eff */
[----:B------:R-:W0:Y:S01]  /*1710*/  LDS R25, [R16+UR4] ;  /* 0x0000000410197984 */ /* 0x000e220008000800 */
[C---:B------:R-:W-:Y:S01]  /*1720*/  IMAD R14, R23.reuse, 0x4, R9 ;  /* 0x00000004170e7824 */ /* 0x040fe200078e0209 */
[C---:B------:R-:W-:Y:S01]  /*1730*/  ISETP.LT.AND P5, PT, R8.reuse, UR11, !P0 ;  /* 0x0000000b08007c0c */ /* 0x040fe2000c7a1270 */
[----:B------:R-:W-:Y:S01]  /*1740*/  IMAD R10, R8, R23, RZ ;  /* 0x00000017080a7224 */ /* 0x000fe200078e02ff */
[----:B------:R-:W1:Y:S01]  /*1750*/  LDS R29, [R17+UR4] ;  /* 0x00000004111d7984 */ /* 0x000e620008000800 */
[----:B------:R-:W-:Y:S01]  /*1760*/  IMAD R15, R23, 0x4, R14 ;  /* 0x00000004170f7824 */ /* 0x000fe200078e020e */
[----:B------:R-:W-:Y:S02]  /*1770*/  ISETP.LT.AND P2, PT, R6, UR11, !P0 ;  /* 0x0000000b06007c0c */ /* 0x000fe4000c741270 */
[----:B------:R2:W3:Y:S01]  /*1780*/  LDS R27, [R16+UR4+0x100] ;  /* 0x00010004101b7984 */ /* 0x0004e20008000800 */
[----:B------:R-:W-:-:S03]  /*1790*/  ISETP.LT.AND P4, PT, R7, UR11, !P0 ;  /* 0x0000000b07007c0c */ /* 0x000fc6000c781270 */
[----:B------:R-:W4:Y:S01]  /*17a0*/  LDS R17, [R17+UR4+0x100] ;  /* 0x0001000411117984 */ /* 0x000f220008000800 */
[----:B--2---:R-:W-:-:S03]  /*17b0*/  IMAD R16, R0, R23, RZ ;  /* 0x0000001700107224 */ /* 0x004fc600078e02ff */
[----:B0-----:R0:W-:Y:S01]  /*17c0*/  @P3 STG.E.U16 desc[UR6][R4.64], R25 ;  /* 0x0000001904003986 */ /* 0x0011e2000c101506 */
[----:B------:R-:W-:-:S03]  /*17d0*/  LEA R6, P3, R10, R19, 0x1 ;  /* 0x000000130a067211 */ /* 0x000fc600078608ff */
[----:B-1----:R1:W-:Y:S01]  /*17e0*/  @P1 STG.E.U16 desc[UR6][R2.64], R29 ;  /* 0x0000001d02001986 */ /* 0x0023e2000c101506 */
[C---:B------:R-:W-:Y:S02]  /*17f0*/  LEA R8, P1, R9.reuse, R19, 0x1 ;  /* 0x0000001309087211 */ /* 0x040fe400078208ff */
[-C--:B------:R-:W-:Y:S02]  /*1800*/  LEA.HI.X.SX32 R7, R10, R21.reuse, 0x1, P3 ;  /* 0x000000150a077211 */ /* 0x080fe400018f0eff */
[----:B------:R-:W-:Y:S02]  /*1810*/  LEA.HI.X.SX32 R9, R9, R21, 0x1, P1 ;  /* 0x0000001509097211 */ /* 0x000fe400008f0eff */
[----:B------:R-:W-:Y:S01]  /*1820*/  ISETP.LT.AND P3, PT, R11, UR11, !P0 ;  /* 0x0000000b0b007c0c */ /* 0x000fe2000c761270 */
[----:B---3--:R-:W-:Y:S01]  /*1830*/  @P5 STG.E.U16 desc[UR6][R6.64], R27 ;  /* 0x0000001b06005986 */ /* 0x008fe2000c101506 */
[----:B0-----:R-:W-:Y:S02]  /*1840*/  LEA R4, P6, R12, R19, 0x1 ;  /* 0x000000130c047211 */ /* 0x001fe400078c08ff */
[----:B------:R-:W-:-:S02]  /*1850*/  PRMT R25, R25, 0x7632, R25 ;  /* 0x0000763219197816 */ /* 0x000fc40000000019 */
[C---:B-1----:R-:W-:Y:S02]  /*1860*/  LEA R2, P1, R15.reuse, R19, 0x1 ;  /* 0x000000130f027211 */ /* 0x042fe400078208ff */
[-C--:B------:R-:W-:Y:S02]  /*1870*/  LEA.HI.X.SX32 R5, R12, R21.reuse, 0x1, P6 ;  /* 0x000000150c057211 */ /* 0x080fe400030f0eff */
[----:B------:R-:W-:Y:S02]  /*1880*/  LEA.HI.X.SX32 R3, R15, R21, 0x1, P1 ;  /* 0x000000150f037211 */ /* 0x000fe400008f0eff */
[----:B------:R-:W-:Y:S01]  /*1890*/  ISETP.LT.AND P1, PT, R13, UR11, !P0 ;  /* 0x0000000b0d007c0c */ /* 0x000fe2000c721270 */
[----:B----4-:R0:W-:Y:S01]  /*18a0*/  @P4 STG.E.U16 desc[UR6][R4.64], R17 ;  /* 0x0000001104004986 */ /* 0x0101e2000c101506 */
[----:B------:R-:W-:Y:S02]  /*18b0*/  ISETP.LT.AND P0, PT, R0, UR11, !P0 ;  /* 0x0000000b00007c0c */ /* 0x000fe4000c701270 */
[----:B------:R-:W-:Y:S01]  /*18c0*/  LEA R10, P6, R14, R19, 0x1 ;  /* 0x000000130e0a7211 */ /* 0x000fe200078c08ff */
[----:B------:R1:W-:Y:S01]  /*18d0*/  @P3 STG.E.U16 desc[UR6][R8.64], R25 ;  /* 0x0000001908003986 */ /* 0x0003e2000c101506 */
[----:B------:R-:W-:-:S02]  /*18e0*/  PRMT R0, R27, 0x7632, R0 ;  /* 0x000076321b007816 */ /* 0x000fc40000000000 */
[----:B------:R-:W-:Y:S02]  /*18f0*/  LEA.HI.X.SX32 R11, R14, R21, 0x1, P6 ;  /* 0x000000150e0b7211 */ /* 0x000fe400030f0eff */
[C---:B------:R-:W-:Y:S02]  /*1900*/  LEA R12, P6, R16.reuse, R19, 0x1 ;  /* 0x00000013100c7211 */ /* 0x040fe400078c08ff */
[----:B0-----:R-:W-:Y:S02]  /*1910*/  PRMT R5, R29, 0x7632, R5 ;  /* 0x000076321d057816 */ /* 0x001fe40000000005 */
[----:B------:R-:W-:-:S03]  /*1920*/  LEA.HI.X.SX32 R13, R16, R21, 0x1, P6 ;  /* 0x00000015100d7211 */ /* 0x000fc600030f0eff */
[----:B------:R1:W-:Y:S04]  /*1930*/  @P2 STG.E.U16 desc[UR6][R10.64], R5 ;  /* 0x000000050a002986 */ /* 0x0003e8000c101506 */
[----:B------:R1:W-:Y:S01]  /*1940*/  @P1 STG.E.U16 desc[UR6][R2.64], R0 ;  /* 0x0000000002001986 */ /* 0x0003e2000c101506 */
[----:B------:R-:W-:Y:S05]  /*1950*/  @!P0 EXIT ;  /* 0x000000000000894d */ /* 0x000fea0003800000 */
[----:B------:R-:W-:-:S05]  /*1960*/  PRMT R6, R17, 0x7632, R6 ;  /* 0x0000763211067816 */ /* 0x000fca0000000006 */
[----:B------:R-:W-:Y:S01]  /*1970*/  STG.E.U16 desc[UR6][R12.64], R6 ;  /* 0x000000060c007986 */ /* 0x000fe2000c101506 */
[----:B------:R-:W-:Y:S05]  /*1980*/  EXIT ;  /* 0x000000000000794d */ /* 0x000fea0003800000 */
.L_x_2:
[----:B------:R-:W-:-:S00]  /*1990*/  BRA `(.L_x_2) ;  /* 0xfffffffc00fc7947 */ /* 0x000fc0000383ffff */
[----:B------:R-:W-:-:S00]  /*19a0*/  NOP ;  /* 0x0000000000007918 */ /* 0x000fc00000000000 */
        /* <DEDUP_REMOVED lines=13> */
.L_x_3:


//--------------------- .nv.shared.matmul_kernel  --------------------------
	.section	.nv.shared.matmul_kernel,"aw",@nobits
	.sectionflags	@""
	.align	16
	.zero		1024


//--------------------- .nv.shared.reserved.0     --------------------------
	.section	.nv.shared.reserved.0,"aw",@nobits
	.weak		__nv_reservedSMEM_offset_0_alias
	.size		__nv_reservedSMEM_offset_0_alias, 0, 64
	.other		__nv_reservedSMEM_offset_0_alias,@"STO_CUDA_RESERVED_SHARED STV_DEFAULT"
__nv_reservedSMEM_offset_0_alias:
	.zero		0
	.zero		64


//--------------------- .nv.constant0.matmul_kernel --------------------------
	.section	.nv.constant0.matmul_kernel,"a",@progbits
	.sectionflags	@""
	.align	4
.nv.constant0.matmul_kernel:
	.zero		976


//--------------------- SYMBOLS --------------------------

	.type		.nv.reservedSmem.offset0,@object
	.size		.nv.reservedSmem.offset0,0x4
	.type		.nv.reservedSmem.cap,@object
	.size		.nv.reservedSmem.cap,0x4
